	.headerflags	@"EF_CUDA_TEXMODE_UNIFIED EF_CUDA_64BIT_ADDRESS EF_CUDA_ACCELERATORS EF_CUDA_SM90 EF_CUDA_VIRTUAL_SM(EF_CUDA_SM90)"
	.elftype	@"ET_EXEC"


//--------------------- .nv.info                  --------------------------
	.section	.nv.info,"",@"SHT_CUDA_INFO"
	.align	4


	//----- nvinfo : EIATTR_REGCOUNT
	.align		4
        /*0000*/ 	.byte	0x04, 0x2f
        /*0002*/ 	.short	(.L_3 - .L_2)
	.align		4
.L_2:
        /*0004*/ 	.word	index@(triton_poi_fused__native_batch_norm_legit_no_training_relu_10)
        /*0008*/ 	.word	0x00000026


	//----- nvinfo : EIATTR_MIN_STACK_SIZE
	.align		4
.L_3:
        /*000c*/ 	.byte	0x04, 0x12
        /*000e*/ 	.short	(.L_5 - .L_4)
	.align		4
.L_4:
        /*0010*/ 	.word	index@(triton_poi_fused__native_batch_norm_legit_no_training_relu_10)
        /*0014*/ 	.word	0x00000000


	//----- nvinfo : EIATTR_FRAME_SIZE
	.align		4
.L_5:
        /*0018*/ 	.byte	0x04, 0x11
        /*001a*/ 	.short	(.L_7 - .L_6)
	.align		4
.L_6:
        /*001c*/ 	.word	index@(triton_poi_fused__native_batch_norm_legit_no_training_relu_10)
        /*0020*/ 	.word	0x00000000


	//----- nvinfo : EIATTR_MIN_STACK_SIZE
	.align		4
.L_7:
        /*0024*/ 	.byte	0x04, 0x12
        /*0026*/ 	.short	(.L_9 - .L_8)
	.align		4
.L_8:
        /*0028*/ 	.word	index@(triton_poi_fused__native_batch_norm_legit_no_training_relu_10)
        /*002c*/ 	.word	0x00000000
.L_9:


//--------------------- .nv.info.triton_poi_fused__native_batch_norm_legit_no_training_relu_10 --------------------------
	.section	.nv.info.triton_poi_fused__native_batch_norm_legit_no_training_relu_10,"",@"SHT_CUDA_INFO"
	.sectionflags	@""
	.align	4


	//----- nvinfo : EIATTR_CUDA_API_VERSION
	.align		4
        /*0000*/ 	.byte	0x04, 0x37
        /*0002*/ 	.short	(.L_11 - .L_10)
.L_10:
        /*0004*/ 	.word	0x0000007c


	//----- nvinfo : EIATTR_KPARAM_INFO
	.align		4
.L_11:
        /*0008*/ 	.byte	0x04, 0x17
        /*000a*/ 	.short	(.L_13 - .L_12)
.L_12:
        /*000c*/ 	.word	0x00000000
        /*0010*/ 	.short	0x0007
        /*0012*/ 	.short	0x0034
        /*0014*/ 	.byte	0x00, 0xf0, 0x11, 0x00


	//----- nvinfo : EIATTR_KPARAM_INFO
	.align		4
.L_13:
        /*0018*/ 	.byte	0x04, 0x17
        /*001a*/ 	.short	(.L_15 - .L_14)
.L_14:
        /*001c*/ 	.word	0x00000000
        /*0020*/ 	.short	0x0006
        /*0022*/ 	.short	0x0030
        /*0024*/ 	.byte	0x00, 0xf0, 0x11, 0x00


	//----- nvinfo : EIATTR_KPARAM_INFO
	.align		4
.L_15:
        /*0028*/ 	.byte	0x04, 0x17
        /*002a*/ 	.short	(.L_17 - .L_16)
.L_16:
        /*002c*/ 	.word	0x00000000
        /*0030*/ 	.short	0x0005
        /*0032*/ 	.short	0x0028
        /*0034*/ 	.byte	0x00, 0xf4, 0x21, 0x00


	//----- nvinfo : EIATTR_KPARAM_INFO
	.align		4
.L_17:
        /*0038*/ 	.byte	0x04, 0x17
        /*003a*/ 	.short	(.L_19 - .L_18)
.L_18:
        /*003c*/ 	.word	0x00000000
        /*0040*/ 	.short	0x0004
        /*0042*/ 	.short	0x0020
        /*0044*/ 	.byte	0x00, 0xf4, 0x21, 0x00


	//----- nvinfo : EIATTR_KPARAM_INFO
	.align		4
.L_19:
        /*0048*/ 	.byte	0x04, 0x17
        /*004a*/ 	.short	(.L_21 - .L_20)
.L_20:
        /*004c*/ 	.word	0x00000000
        /*0050*/ 	.short	0x0003
        /*0052*/ 	.short	0x0018
        /*0054*/ 	.byte	0x00, 0xf4, 0x21, 0x00


	//----- nvinfo : EIATTR_KPARAM_INFO
	.align		4
.L_21:
        /*0058*/ 	.byte	0x04, 0x17
        /*005a*/ 	.short	(.L_23 - .L_22)
.L_22:
        /*005c*/ 	.word	0x00000000
        /*0060*/ 	.short	0x0002
        /*0062*/ 	.short	0x0010
        /*0064*/ 	.byte	0x00, 0xf4, 0x21, 0x00


	//----- nvinfo : EIATTR_KPARAM_INFO
	.align		4
.L_23:
        /*0068*/ 	.byte	0x04, 0x17
        /*006a*/ 	.short	(.L_25 - .L_24)
.L_24:
        /*006c*/ 	.word	0x00000000
        /*0070*/ 	.short	0x0001
        /*0072*/ 	.short	0x0008
        /*0074*/ 	.byte	0x00, 0xf4, 0x21, 0x00


	//----- nvinfo : EIATTR_KPARAM_INFO
	.align		4
.L_25:
        /*0078*/ 	.byte	0x04, 0x17
        /*007a*/ 	.short	(.L_27 - .L_26)
.L_26:
        /*007c*/ 	.word	0x00000000
        /*0080*/ 	.short	0x0000
        /*0082*/ 	.short	0x0000
        /*0084*/ 	.byte	0x00, 0xf4, 0x21, 0x00


	//----- nvinfo : EIATTR_SPARSE_MMA_MASK
	.align		4
.L_27:
        /*0088*/ 	.byte	0x03, 0x50
        /*008a*/ 	.short	0x0000


	//----- nvinfo : EIATTR_MAXREG_COUNT
	.align		4
        /*008c*/ 	.byte	0x03, 0x1b
        /*008e*/ 	.short	0x00ff


	//----- nvinfo : EIATTR_EXIT_INSTR_OFFSETS
	.align		4
        /*0090*/ 	.byte	0x04, 0x1c
        /*0092*/ 	.short	(.L_29 - .L_28)


	//   ....[0]....
.L_28:
        /*0094*/ 	.word	0x000012f0


	//   ....[1]....
        /*0098*/ 	.word	0x00001390


	//----- nvinfo : EIATTR_REQNTID
	.align		4
.L_29:
        /*009c*/ 	.byte	0x04, 0x10
        /*009e*/ 	.short	(.L_31 - .L_30)
.L_30:
        /*00a0*/ 	.word	0x00000080
        /*00a4*/ 	.word	0x00000001
        /*00a8*/ 	.word	0x00000001


	//----- nvinfo : EIATTR_CBANK_PARAM_SIZE
	.align		4
.L_31:
        /*00ac*/ 	.byte	0x03, 0x19
        /*00ae*/ 	.short	0x0038


	//----- nvinfo : EIATTR_PARAM_CBANK
	.align		4
        /*00b0*/ 	.byte	0x04, 0x0a
        /*00b2*/ 	.short	(.L_33 - .L_32)
	.align		4
.L_32:
        /*00b4*/ 	.word	index@(.nv.constant0.triton_poi_fused__native_batch_norm_legit_no_training_relu_10)
        /*00b8*/ 	.short	0x0210
        /*00ba*/ 	.short	0x0038


	//----- nvinfo : EIATTR_SW_WAR
	.align		4
.L_33:
        /*00bc*/ 	.byte	0x04, 0x36
        /*00be*/ 	.short	(.L_35 - .L_34)
.L_34:
        /*00c0*/ 	.word	0x00000008
.L_35:


//--------------------- .nv.callgraph             --------------------------
	.section	.nv.callgraph,"",@"SHT_CUDA_CALLGRAPH"
	.align	4
	.sectionentsize	8
	.align		4
        /*0000*/ 	.word	0x00000000
	.align		4
        /*0004*/ 	.word	0xffffffff
	.align		4
        /*0008*/ 	.word	0x00000000
	.align		4
        /*000c*/ 	.word	0xfffffffe
	.align		4
        /*0010*/ 	.word	0x00000000
	.align		4
        /*0014*/ 	.word	0xfffffffd
	.align		4
        /*0018*/ 	.word	0x00000000
	.align		4
        /*001c*/ 	.word	0xfffffffc


//--------------------- .nv.constant4             --------------------------
	.section	.nv.constant4,"a",@progbits
	.align	8
	.align		8
.nv.constant4:
        /*0000*/ 	.dword	_$_str
	.align		8
        /*0008*/ 	.dword	_$_str_$_2


//--------------------- .text.triton_poi_fused__native_batch_norm_legit_no_training_relu_10 --------------------------
	.section	.text.triton_poi_fused__native_batch_norm_legit_no_training_relu_10,"ax",@progbits
	.sectionflags	@"SHF_BARRIERS=1"
	.align	128
        .global         triton_poi_fused__native_batch_norm_legit_no_training_relu_10
        .type           triton_poi_fused__native_batch_norm_legit_no_training_relu_10,@function
        .size           triton_poi_fused__native_batch_norm_legit_no_training_relu_10,(.L_x_1 - triton_poi_fused__native_batch_norm_legit_no_training_relu_10)
        .other          triton_poi_fused__native_batch_norm_legit_no_training_relu_10,@"STO_CUDA_ENTRY STV_DEFAULT"
triton_poi_fused__native_batch_norm_legit_no_training_relu_10:
.text.triton_poi_fused__native_batch_norm_legit_no_training_relu_10:
[----:B------:R-:W0:Y:S01]  /*0000*/  LDC R1, c[0x0][0x28] ;  /* 0x00000a00ff017b82 */ /* 0x000e220000000800 */
[----:B------:R-:W1:Y:S07]  /*0010*/  S2R R2, SR_TID.X ;  /* 0x0000000000027919 */ /* 0x000e6e0000002100 */
[----:B------:R-:W2:Y:S01]  /*0020*/  LDC.64 R20, c[0x0][0x218] ;  /* 0x00008600ff147b82 */ /* 0x000ea20000000a00 */
[----:B------:R-:W-:Y:S02]  /*0030*/  CS2R R8, SRZ ;  /* 0x0000000000087805 */ /* 0x000fe4000001ff00 */
[----:B------:R-:W-:Y:S01]  /*0040*/  CS2R R10, SRZ ;  /* 0x00000000000a7805 */ /* 0x000fe2000001ff00 */
[----:B------:R-:W3:Y:S01]  /*0050*/  S2R R3, SR_CTAID.Y ;  /* 0x0000000000037919 */ /* 0x000ee20000002600 */
[----:B------:R-:W-:Y:S01]  /*0060*/  ULDC.64 UR6, c[0x0][0x208] ;  /* 0x0000820000067ab9 */ /* 0x000fe20000000a00 */
[----:B------:R-:W4:Y:S02]  /*0070*/  S2R R0, SR_CTAID.X ;  /* 0x0000000000007919 */ /* 0x000f240000002500 */
[----:B------:R-:W5:Y:S08]  /*0080*/  LDC.64 R32, c[0x0][0x210] ;  /* 0x00008400ff207b82 */ /* 0x000f700000000a00 */
[----:B------:R-:W2:Y:S01]  /*0090*/  LDC.64 R28, c[0x0][0x220] ;  /* 0x00008800ff1c7b82 */ /* 0x000ea20000000a00 */
[----:B-1----:R-:W-:-:S02]  /*00a0*/  SHF.L.U32 R4, R2, 0x2, RZ ;  /* 0x0000000202047819 */ /* 0x002fc400000006ff */
[----:B---3--:R-:W-:Y:S02]  /*00b0*/  SHF.L.U32 R3, R3, 0xa, RZ ;  /* 0x0000000a03037819 */ /* 0x008fe400000006ff */
[----:B------:R-:W-:Y:S02]  /*00c0*/  LOP3.LUT R4, R4, 0x1fc, RZ, 0xc0, !PT ;  /* 0x000001fc04047812 */ /* 0x000fe400078ec0ff */
[----:B----4-:R-:W-:Y:S02]  /*00d0*/  ISETP.GE.AND P2, PT, R0, 0x3c1, PT ;  /* 0x000003c10000780c */ /* 0x010fe40003f46270 */
[----:B------:R-:W-:Y:S02]  /*00e0*/  LOP3.LUT R5, R3, R4, RZ, 0xfc, !PT ;  /* 0x0000000403057212 */ /* 0x000fe400078efcff */
[----:B------:R-:W-:Y:S02]  /*00f0*/  LOP3.LUT R12, R3, 0x200, R4, 0xfe, !PT ;  /* 0x00000200030c7812 */ /* 0x000fe400078efe04 */
[C---:B------:R-:W-:Y:S01]  /*0100*/  ISETP.GE.AND P1, PT, R5.reuse, 0x500, PT ;  /* 0x000005000500780c */ /* 0x040fe20003f26270 */
[C---:B------:R-:W-:Y:S01]  /*0110*/  IMAD.HI R6, R5.reuse, 0x66666667, RZ ;  /* 0x6666666705067827 */ /* 0x040fe200078e02ff */
[----:B------:R-:W-:-:S03]  /*0120*/  ISETP.LT.AND P0, PT, R5, 0x500, !P2 ;  /* 0x000005000500780c */ /* 0x000fc60005701270 */
[----:B------:R-:W-:Y:S01]  /*0130*/  IMAD.HI R13, R12, 0x66666667, RZ ;  /* 0x666666670c0d7827 */ /* 0x000fe200078e02ff */
[----:B------:R-:W-:-:S04]  /*0140*/  SHF.R.U32.HI R7, RZ, 0x1f, R6 ;  /* 0x0000001fff077819 */ /* 0x000fc80000011606 */
[----:B------:R-:W-:Y:S02]  /*0150*/  LEA.HI.SX32 R6, R6, R7, 0x19 ;  /* 0x0000000706067211 */ /* 0x000fe400078fcaff */
[----:B------:R-:W-:-:S03]  /*0160*/  SHF.R.U32.HI R14, RZ, 0x1f, R13 ;  /* 0x0000001fff0e7819 */ /* 0x000fc6000001160d */
[----:B------:R-:W-:Y:S01]  /*0170*/  IMAD R27, R6, -0x140, R5 ;  /* 0xfffffec0061b7824 */ /* 0x000fe200078e0205 */
[----:B------:R-:W-:Y:S02]  /*0180*/  CS2R R4, SRZ ;  /* 0x0000000000047805 */ /* 0x000fe4000001ff00 */
[----:B------:R-:W-:Y:S01]  /*0190*/  LEA.HI.SX32 R14, R13, R14, 0x19 ;  /* 0x0000000e0d0e7211 */ /* 0x000fe200078fcaff */
[----:B------:R-:W-:Y:S02]  /*01a0*/  IMAD R7, R0, 0x140, R27 ;  /* 0x0000014000077824 */ /* 0x000fe400078e021b */
[----:B--2---:R-:W-:-:S04]  /*01b0*/  IMAD.WIDE R16, R27, 0x4, R20 ;  /* 0x000000041b107825 */ /* 0x004fc800078e0214 */
[----:B------:R-:W-:Y:S01]  /*01c0*/  IMAD R19, R6, 0x4b140, R7 ;  /* 0x0004b14006137824 */ /* 0x000fe200078e0207 */
[----:B------:R-:W-:Y:S01]  /*01d0*/  CS2R R6, SRZ ;  /* 0x0000000000067805 */ /* 0x000fe2000001ff00 */
[----:B------:R1:W2:Y:S02]  /*01e0*/  @!P1 LDG.E.EL.128 R8, desc[UR6][R16.64] ;  /* 0x0000000610089981 */ /* 0x0002a4000c2e1d00 */
[----:B-----5:R-:W-:-:S05]  /*01f0*/  IMAD.WIDE R18, R19, 0x4, R32 ;  /* 0x0000000413127825 */ /* 0x020fca00078e0220 */
[----:B------:R3:W2:Y:S01]  /*0200*/  @P0 LDG.E.EL.128 R4, desc[UR6][R18.64] ;  /* 0x0000000612040981 */ /* 0x0006a2000c2e1d00 */
[----:B------:R-:W-:Y:S01]  /*0210*/  IMAD R25, R14, -0x140, R12 ;  /* 0xfffffec00e197824 */ /* 0x000fe200078e020c */
[----:B------:R-:W-:-:S03]  /*0220*/  ISETP.GE.AND P0, PT, R12, 0x500, PT ;  /* 0x000005000c00780c */ /* 0x000fc60003f06270 */
[----:B------:R-:W-:Y:S01]  /*0230*/  IMAD R13, R14, 0x4b140, R25 ;  /* 0x0004b1400e0d7824 */ /* 0x000fe200078e0219 */
[----:B------:R-:W-:-:S03]  /*0240*/  ISETP.LT.AND P2, PT, R12, 0x500, !P2 ;  /* 0x000005000c00780c */ /* 0x000fc60005741270 */
[----:B------:R-:W-:Y:S01]  /*0250*/  IMAD R13, R0, 0x140, R13 ;  /* 0x00000140000d7824 */ /* 0x000fe200078e020d */
[----:B------:R-:W-:Y:S02]  /*0260*/  CS2R R14, SRZ ;  /* 0x00000000000e7805 */ /* 0x000fe4000001ff00 */
[----:B-1----:R-:W-:Y:S02]  /*0270*/  CS2R R16, SRZ ;  /* 0x0000000000107805 */ /* 0x002fe4000001ff00 */
[----:B---3--:R-:W-:Y:S01]  /*0280*/  CS2R R18, SRZ ;  /* 0x0000000000127805 */ /* 0x008fe2000001ff00 */
[----:B------:R-:W-:Y:S01]  /*0290*/  IMAD.WIDE R32, R13, 0x4, R32 ;  /* 0x000000040d207825 */ /* 0x000fe200078e0220 */
[----:B------:R-:W-:Y:S02]  /*02a0*/  CS2R R12, SRZ ;  /* 0x00000000000c7805 */ /* 0x000fe4000001ff00 */
[----:B------:R-:W-:Y:S01]  /*02b0*/  CS2R R22, SRZ ;  /* 0x0000000000167805 */ /* 0x000fe2000001ff00 */
[----:B------:R-:W-:Y:S01]  /*02c0*/  IMAD.WIDE R34, R25, 0x4, R20 ;  /* 0x0000000419227825 */ /* 0x000fe200078e0214 */
[----:B------:R-:W-:-:S02]  /*02d0*/  CS2R R20, SRZ ;  /* 0x0000000000147805 */ /* 0x000fc4000001ff00 */
[----:B------:R-:W3:Y:S01]  /*02e0*/  @P2 LDG.E.EL.128 R12, desc[UR6][R32.64] ;  /* 0x00000006200c2981 */ /* 0x000ee2000c2e1d00 */
[----:B0-----:R-:W-:-:S03]  /*02f0*/  IMAD.WIDE R30, R27, 0x4, R28 ;  /* 0x000000041b1e7825 */ /* 0x001fc600078e021c */
[----:B------:R-:W3:Y:S04]  /*0300*/  @!P0 LDG.E.EL.128 R16, desc[UR6][R34.64] ;  /* 0x0000000622108981 */ /* 0x000ee8000c2e1d00 */
[----:B------:R-:W4:Y:S01]  /*0310*/  @!P1 LDG.E.EL.128 R20, desc[UR6][R30.64] ;  /* 0x000000061e149981 */ /* 0x000f22000c2e1d00 */
[----:B------:R-:W-:-:S04]  /*0320*/  IMAD.WIDE R28, R25, 0x4, R28 ;  /* 0x00000004191c7825 */ /* 0x000fc800078e021c */
[----:B--2---:R-:W-:Y:S01]  /*0330*/  FADD R8, -R8, R4 ;  /* 0x0000000408087221 */ /* 0x004fe20000000100 */
[----:B------:R-:W-:Y:S01]  /*0340*/  FADD R9, -R9, R5 ;  /* 0x0000000509097221 */ /* 0x000fe20000000100 */
[----:B------:R-:W-:Y:S01]  /*0350*/  FADD R10, -R10, R6 ;  /* 0x000000060a0a7221 */ /* 0x000fe20000000100 */
[----:B------:R-:W-:Y:S01]  /*0360*/  FADD R11, -R11, R7 ;  /* 0x000000070b0b7221 */ /* 0x000fe20000000100 */
[----:B------:R-:W-:Y:S02]  /*0370*/  CS2R R4, SRZ ;  /* 0x0000000000047805 */ /* 0x000fe4000001ff00 */
[----:B------:R-:W-:-:S06]  /*0380*/  CS2R R6, SRZ ;  /* 0x0000000000067805 */ /* 0x000fcc000001ff00 */
[----:B------:R0:W2:Y:S01]  /*0390*/  @!P0 LDG.E.EL.128 R4, desc[UR6][R28.64] ;  /* 0x000000061c048981 */ /* 0x0000a2000c2e1d00 */
[----:B---3--:R-:W-:Y:S01]  /*03a0*/  FADD R24, -R16, R12 ;  /* 0x0000000c10187221 */ /* 0x008fe20000000100 */
[----:B----4-:R-:W-:Y:S01]  /*03b0*/  FADD R16, R20, 9.9999997473787516356e-06 ;  /* 0x3727c5ac14107421 */ /* 0x010fe20000000000 */
[----:B------:R-:W-:-:S05]  /*03c0*/  FADD R21, R21, 9.9999997473787516356e-06 ;  /* 0x3727c5ac15157421 */ /* 0x000fca0000000000 */
[----:B------:R-:W1:Y:S08]  /*03d0*/  MUFU.SQRT R16, R16 ;  /* 0x0000001000107308 */ /* 0x000e700000002000 */
[----:B------:R-:W3:Y:S01]  /*03e0*/  MUFU.SQRT R21, R21 ;  /* 0x0000001500157308 */ /* 0x000ee20000002000 */
[----:B------:R-:W-:Y:S01]  /*03f0*/  FADD R23, R23, 9.9999997473787516356e-06 ;  /* 0x3727c5ac17177421 */ /* 0x000fe20000000000 */
[----:B------:R-:W-:Y:S01]  /*0400*/  FADD R17, -R17, R13 ;  /* 0x0000000d11117221 */ /* 0x000fe20000000100 */
[----:B------:R-:W-:Y:S01]  /*0410*/  HFMA2.MMA R13, -RZ, RZ, 1.625, 0 ;  /* 0x3e800000ff0d7435 */ /* 0x000fe200000001ff */
[----:B-1----:R-:W-:-:S04]  /*0420*/  FSETP.GT.AND P3, PT, R16, 8.50705917302346158658e+37, PT ;  /* 0x7e8000001000780b */ /* 0x002fc80003f64000 */
[----:B------:R-:W1:Y:S01]  /*0430*/  MUFU.SQRT R20, R23 ;  /* 0x0000001700147308 */ /* 0x000e620000002000 */
[C---:B------:R-:W-:Y:S02]  /*0440*/  FSETP.GEU.AND P4, PT, R16.reuse, 1.175494350822287508e-38, PT ;  /* 0x008000001000780b */ /* 0x040fe40003f8e000 */
[C---:B---3--:R-:W-:Y:S02]  /*0450*/  FSETP.GT.AND P5, PT, R21.reuse, 8.50705917302346158658e+37, PT ;  /* 0x7e8000001500780b */ /* 0x048fe40003fa4000 */
[----:B------:R-:W-:Y:S01]  /*0460*/  FSETP.GEU.AND P2, PT, R21, 1.175494350822287508e-38, PT ;  /* 0x008000001500780b */ /* 0x000fe20003f4e000 */
[----:B------:R-:W-:Y:S01]  /*0470*/  FADD R19, -R19, R15 ;  /* 0x0000000f13137221 */ /* 0x000fe20000000100 */
[C---:B------:R-:W-:Y:S02]  /*0480*/  FSEL R15, R13.reuse, 1, P3 ;  /* 0x3f8000000d0f7808 */ /* 0x040fe40001800000 */
[----:B------:R-:W-:Y:S01]  /*0490*/  @P3 FMUL R16, R16, 0.25 ;  /* 0x3e80000010103820 */ /* 0x000fe20000400000 */
[----:B------:R-:W-:Y:S01]  /*04a0*/  FADD R14, -R18, R14 ;  /* 0x0000000e120e7221 */ /* 0x000fe20000000100 */
[----:B------:R-:W-:-:S03]  /*04b0*/  FSEL R18, R13, 1, P5 ;  /* 0x3f8000000d127808 */ /* 0x000fc60002800000 */
[----:B------:R-:W-:Y:S01]  /*04c0*/  @!P4 FMUL R16, R16, 16777216 ;  /* 0x4b8000001010c820 */ /* 0x000fe20000400000 */
[----:B------:R-:W-:Y:S01]  /*04d0*/  @!P4 FMUL R15, R15, 16777216 ;  /* 0x4b8000000f0fc820 */ /* 0x000fe20000400000 */
[----:B-1----:R-:W-:Y:S01]  /*04e0*/  FSETP.GT.AND P4, PT, R20, 8.50705917302346158658e+37, PT ;  /* 0x7e8000001400780b */ /* 0x002fe20003f84000 */
[----:B------:R-:W-:Y:S01]  /*04f0*/  @P5 FMUL R21, R21, 0.25 ;  /* 0x3e80000015155820 */ /* 0x000fe20000400000 */
[----:B------:R-:W-:-:S03]  /*0500*/  @!P2 FMUL R18, R18, 16777216 ;  /* 0x4b8000001212a820 */ /* 0x000fc60000400000 */
[----:B------:R-:W-:Y:S01]  /*0510*/  @!P2 FMUL R21, R21, 16777216 ;  /* 0x4b8000001515a820 */ /* 0x000fe20000400000 */
[----:B------:R-:W-:Y:S01]  /*0520*/  FSETP.GEU.AND P2, PT, R20, 1.175494350822287508e-38, PT ;  /* 0x008000001400780b */ /* 0x000fe20003f4e000 */
[----:B------:R-:W1:Y:S01]  /*0530*/  MUFU.RCP R16, R16 ;  /* 0x0000001000107308 */ /* 0x000e620000001000 */
[----:B------:R-:W-:-:S05]  /*0540*/  FADD R22, R22, 9.9999997473787516356e-06 ;  /* 0x3727c5ac16167421 */ /* 0x000fca0000000000 */
[----:B------:R-:W-:Y:S02]  /*0550*/  @P4 FMUL R20, R20, 0.25 ;  /* 0x3e80000014144820 */ /* 0x000fe40000400000 */
[----:B------:R-:W3:Y:S04]  /*0560*/  MUFU.RCP R21, R21 ;  /* 0x0000001500157308 */ /* 0x000ee80000001000 */
[----:B------:R-:W-:-:S04]  /*0570*/  @!P2 FMUL R20, R20, 16777216 ;  /* 0x4b8000001414a820 */ /* 0x000fc80000400000 */
[----:B------:R-:W4:Y:S01]  /*0580*/  MUFU.SQRT R12, R22 ;  /* 0x00000016000c7308 */ /* 0x000f220000002000 */
[----:B-1----:R-:W-:-:S07]  /*0590*/  FMUL R15, R16, R15 ;  /* 0x0000000f100f7220 */ /* 0x002fce0000400000 */
[----:B0-----:R-:W0:Y:S01]  /*05a0*/  MUFU.RCP R28, R20 ;  /* 0x00000014001c7308 */ /* 0x001e220000001000 */
[----:B---3--:R-:W-:Y:S01]  /*05b0*/  FMUL R16, R21, R18 ;  /* 0x0000001215107220 */ /* 0x008fe20000400000 */
[----:B------:R-:W-:Y:S02]  /*05c0*/  FSEL R21, R13, 1, P4 ;  /* 0x3f8000000d157808 */ /* 0x000fe40002000000 */
[----:B----4-:R-:W-:-:S03]  /*05d0*/  FSETP.GT.AND P3, PT, R12, 8.50705917302346158658e+37, PT ;  /* 0x7e8000000c00780b */ /* 0x010fc60003f64000 */
[----:B------:R-:W-:Y:S01]  /*05e0*/  @!P2 FMUL R21, R21, 16777216 ;  /* 0x4b8000001515a820 */ /* 0x000fe20000400000 */
[----:B------:R-:W-:-:S03]  /*05f0*/  FSETP.GEU.AND P5, PT, R12, 1.175494350822287508e-38, PT ;  /* 0x008000000c00780b */ /* 0x000fc60003fae000 */
[----:B0-----:R-:W-:Y:S01]  /*0600*/  FMUL R28, R28, R21 ;  /* 0x000000151c1c7220 */ /* 0x001fe20000400000 */
[----:B------:R-:W-:-:S05]  /*0610*/  FSEL R18, R13, 1, P3 ;  /* 0x3f8000000d127808 */ /* 0x000fca0001800000 */
[----:B------:R-:W-:Y:S01]  /*0620*/  @P3 FMUL R12, R12, 0.25 ;  /* 0x3e8000000c0c3820 */ /* 0x000fe20000400000 */
[----:B------:R-:W-:-:S03]  /*0630*/  P2R R26, PR, RZ, 0x2 ;  /* 0x00000002ff1a7803 */ /* 0x000fc60000000000 */
[----:B------:R-:W-:Y:S01]  /*0640*/  @!P5 FMUL R12, R12, 16777216 ;  /* 0x4b8000000c0cd820 */ /* 0x000fe20000400000 */
[----:B------:R-:W-:Y:S01]  /*0650*/  @!P5 FMUL R18, R18, 16777216 ;  /* 0x4b8000001212d820 */ /* 0x000fe20000400000 */
[----:B------:R-:W-:Y:S01]  /*0660*/  FMUL R16, R16, R9 ;  /* 0x0000000910107220 */ /* 0x000fe20000400000 */
[----:B------:R-:W-:Y:S01]  /*0670*/  FMUL R15, R15, R8 ;  /* 0x000000080f0f7220 */ /* 0x000fe20000400000 */
[----:B------:R-:W-:Y:S01]  /*0680*/  CS2R R8, SRZ ;  /* 0x0000000000087805 */ /* 0x000fe2000001ff00 */
[----:B--2---:R-:W-:Y:S01]  /*0690*/  FADD R4, R4, 9.9999997473787516356e-06 ;  /* 0x3727c5ac04047421 */ /* 0x004fe20000000000 */
[----:B------:R-:W-:Y:S01]  /*06a0*/  FADD R5, R5, 9.9999997473787516356e-06 ;  /* 0x3727c5ac05057421 */ /* 0x000fe20000000000 */
[----:B------:R-:W-:-:S04]  /*06b0*/  FADD R6, R6, 9.9999997473787516356e-06 ;  /* 0x3727c5ac06067421 */ /* 0x000fc80000000000 */
[----:B------:R-:W0:Y:S01]  /*06c0*/  MUFU.SQRT R4, R4 ;  /* 0x0000000400047308 */ /* 0x000e220000002000 */
[----:B------:R-:W-:-:S07]  /*06d0*/  FADD R21, R7, 9.9999997473787516356e-06 ;  /* 0x3727c5ac07157421 */ /* 0x000fce0000000000 */
[----:B------:R-:W1:Y:S08]  /*06e0*/  MUFU.SQRT R22, R5 ;  /* 0x0000000500167308 */ /* 0x000e700000002000 */
[----:B------:R-:W2:Y:S01]  /*06f0*/  MUFU.SQRT R29, R6 ;  /* 0x00000006001d7308 */ /* 0x000ea20000002000 */
[----:B0-----:R-:W-:-:S07]  /*0700*/  FSETP.GT.AND P3, PT, R4, 8.50705917302346158658e+37, PT ;  /* 0x7e8000000400780b */ /* 0x001fce0003f64000 */
[----:B------:R-:W0:Y:S01]  /*0710*/  MUFU.SQRT R20, R21 ;  /* 0x0000001500147308 */ /* 0x000e220000002000 */
[----:B-1----:R-:W-:Y:S02]  /*0720*/  FSETP.GT.AND P4, PT, R22, 8.50705917302346158658e+37, PT ;  /* 0x7e8000001600780b */ /* 0x002fe40003f84000 */
[----:B--2---:R-:W-:Y:S02]  /*0730*/  FSETP.GT.AND P6, PT, R29, 8.50705917302346158658e+37, PT ;  /* 0x7e8000001d00780b */ /* 0x004fe40003fc4000 */
[C---:B------:R-:W-:Y:S01]  /*0740*/  FSETP.GEU.AND P2, PT, R4.reuse, 1.175494350822287508e-38, PT ;  /* 0x008000000400780b */ /* 0x040fe20003f4e000 */
[----:B------:R-:W-:Y:S01]  /*0750*/  @P3 FMUL R4, R4, 0.25 ;  /* 0x3e80000004043820 */ /* 0x000fe20000400000 */
[----:B------:R-:W-:Y:S02]  /*0760*/  FSEL R23, R13, 1, P3 ;  /* 0x3f8000000d177808 */ /* 0x000fe40001800000 */
[----:B------:R-:W-:Y:S02]  /*0770*/  FSETP.GEU.AND P3, PT, R22, 1.175494350822287508e-38, PT ;  /* 0x008000001600780b */ /* 0x000fe40003f6e000 */
[----:B0-----:R-:W-:-:S03]  /*0780*/  FSETP.GT.AND P1, PT, R20, 8.50705917302346158658e+37, PT ;  /* 0x7e8000001400780b */ /* 0x001fc60003f24000 */
[----:B------:R-:W-:Y:S01]  /*0790*/  @P4 FMUL R22, R22, 0.25 ;  /* 0x3e80000016164820 */ /* 0x000fe20000400000 */
[----:B------:R-:W-:Y:S02]  /*07a0*/  FSEL R5, R13, 1, P4 ;  /* 0x3f8000000d057808 */ /* 0x000fe40002000000 */
[C---:B------:R-:W-:Y:S01]  /*07b0*/  FSETP.GEU.AND P4, PT, R29.reuse, 1.175494350822287508e-38, PT ;  /* 0x008000001d00780b */ /* 0x040fe20003f8e000 */
[----:B------:R-:W-:Y:S01]  /*07c0*/  @P6 FMUL R29, R29, 0.25 ;  /* 0x3e8000001d1d6820 */ /* 0x000fe20000400000 */
[C---:B------:R-:W-:Y:S02]  /*07d0*/  FSEL R6, R13.reuse, 1, P6 ;  /* 0x3f8000000d067808 */ /* 0x040fe40003000000 */
[----:B------:R-:W-:Y:S02]  /*07e0*/  FSEL R7, R13, 1, P1 ;  /* 0x3f8000000d077808 */ /* 0x000fe40000800000 */
[----:B------:R-:W0:Y:S01]  /*07f0*/  MUFU.RCP R13, R12 ;  /* 0x0000000c000d7308 */ /* 0x000e220000001000 */
[C---:B------:R-:W-:Y:S01]  /*0800*/  FSETP.GEU.AND P6, PT, R20.reuse, 1.175494350822287508e-38, PT ;  /* 0x008000001400780b */ /* 0x040fe20003fce000 */
[----:B------:R-:W-:Y:S01]  /*0810*/  @P1 FMUL R20, R20, 0.25 ;  /* 0x3e80000014141820 */ /* 0x000fe20000400000 */
[----:B------:R-:W-:Y:S01]  /*0820*/  @!P3 FMUL R22, R22, 16777216 ;  /* 0x4b8000001616b820 */ /* 0x000fe20000400000 */
[----:B------:R-:W-:-:S10]  /*0830*/  @!P2 FMUL R4, R4, 16777216 ;  /* 0x4b8000000404a820 */ /* 0x000fd40000400000 */
[----:B------:R-:W-:Y:S01]  /*0840*/  @!P6 FMUL R20, R20, 16777216 ;  /* 0x4b8000001414e820 */ /* 0x000fe20000400000 */
[----:B0-----:R-:W-:-:S03]  /*0850*/  FMUL R13, R13, R18 ;  /* 0x000000120d0d7220 */ /* 0x001fc60000400000 */
[----:B------:R0:W1:Y:S01]  /*0860*/  MUFU.RCP R18, R20 ;  /* 0x0000001400127308 */ /* 0x0000620000001000 */
[----:B------:R-:W-:Y:S01]  /*0870*/  FMUL R21, R13, R10 ;  /* 0x0000000a0d157220 */ /* 0x000fe20000400000 */
[----:B------:R-:W-:Y:S01]  /*0880*/  @!P4 FMUL R29, R29, 16777216 ;  /* 0x4b8000001d1dc820 */ /* 0x000fe20000400000 */
[----:B------:R-:W2:Y:S01]  /*0890*/  LDC.64 R12, c[0x0][0x228] ;  /* 0x00008a00ff0c7b82 */ /* 0x000ea20000000a00 */
[----:B0-----:R-:W-:-:S07]  /*08a0*/  FMUL R20, R28, R11 ;  /* 0x0000000b1c147220 */ /* 0x001fce0000400000 */
[----:B------:R-:W0:Y:S01]  /*08b0*/  LDC.64 R10, c[0x0][0x230] ;  /* 0x00008c00ff0a7b82 */ /* 0x000e220000000a00 */
[----:B------:R-:W-:Y:S08]  /*08c0*/  MUFU.RCP R22, R22 ;  /* 0x0000001600167308 */ /* 0x000ff00000001000 */
[----:B------:R-:W3:Y:S08]  /*08d0*/  MUFU.RCP R29, R29 ;  /* 0x0000001d001d7308 */ /* 0x000ef00000001000 */
[----:B------:R-:W4:Y:S01]  /*08e0*/  MUFU.RCP R4, R4 ;  /* 0x0000000400047308 */ /* 0x000f220000001000 */
[----:B------:R-:W-:Y:S01]  /*08f0*/  ISETP.NE.AND P1, PT, R26, RZ, PT ;  /* 0x000000ff1a00720c */ /* 0x000fe20003f25270 */
[----:B------:R-:W-:Y:S01]  /*0900*/  @!P6 FMUL R7, R7, 16777216 ;  /* 0x4b8000000707e820 */ /* 0x000fe20000400000 */
[----:B------:R-:W-:Y:S01]  /*0910*/  @!P4 FMUL R6, R6, 16777216 ;  /* 0x4b8000000606c820 */ /* 0x000fe20000400000 */
[----:B------:R-:W-:Y:S01]  /*0920*/  @!P3 FMUL R5, R5, 16777216 ;  /* 0x4b8000000505b820 */ /* 0x000fe20000400000 */
[----:B------:R-:W-:Y:S01]  /*0930*/  @!P2 FMUL R23, R23, 16777216 ;  /* 0x4b8000001717a820 */ /* 0x000fe20000400000 */
[----:B-1----:R-:W-:Y:S01]  /*0940*/  FMUL R18, R18, R7 ;  /* 0x0000000712127220 */ /* 0x002fe20000400000 */
[----:B---3--:R-:W-:Y:S01]  /*0950*/  FMUL R29, R29, R6 ;  /* 0x000000061d1d7220 */ /* 0x008fe20000400000 */
[----:B------:R-:W-:Y:S01]  /*0960*/  FMUL R26, R22, R5 ;  /* 0x00000005161a7220 */ /* 0x000fe20000400000 */
[----:B0-----:R-:W-:Y:S01]  /*0970*/  IMAD.WIDE R32, R27, 0x4, R10 ;  /* 0x000000041b207825 */ /* 0x001fe200078e020a */
[----:B------:R-:W-:-:S03]  /*0980*/  CS2R R6, SRZ ;  /* 0x0000000000067805 */ /* 0x000fc6000001ff00 */
[----:B------:R-:W-:Y:S01]  /*0990*/  IMAD.WIDE R30, R25, 0x4, R10 ;  /* 0x00000004191e7825 */ /* 0x000fe200078e020a */
[----:B------:R-:W-:-:S03]  /*09a0*/  CS2R R10, SRZ ;  /* 0x00000000000a7805 */ /* 0x000fc6000001ff00 */
[----:B----4-:R-:W-:Y:S01]  /*09b0*/  FMUL R23, R4, R23 ;  /* 0x0000001704177220 */ /* 0x010fe20000400000 */
[----:B------:R-:W-:Y:S01]  /*09c0*/  CS2R R4, SRZ ;  /* 0x0000000000047805 */ /* 0x000fe2000001ff00 */
[--C-:B--2---:R-:W-:Y:S01]  /*09d0*/  IMAD.WIDE R34, R27, 0x4, R12.reuse ;  /* 0x000000041b227825 */ /* 0x104fe200078e020c */
[----:B------:R-:W2:Y:S04]  /*09e0*/  @!P1 LDG.E.EL.128 R8, desc[UR6][R32.64] ;  /* 0x0000000620089981 */ /* 0x000ea8000c2e1d00 */
[----:B------:R-:W2:Y:S01]  /*09f0*/  @!P1 LDG.E.EL.128 R4, desc[UR6][R34.64] ;  /* 0x0000000622049981 */ /* 0x000ea2000c2e1d00 */
[----:B------:R-:W-:Y:S01]  /*0a00*/  FMUL R22, R18, R19 ;  /* 0x0000001312167220 */ /* 0x000fe20000400000 */
[----:B------:R-:W-:Y:S01]  /*0a10*/  FMUL R29, R29, R14 ;  /* 0x0000000e1d1d7220 */ /* 0x000fe20000400000 */
[----:B------:R-:W-:Y:S01]  /*0a20*/  IMAD.WIDE R18, R25, 0x4, R12 ;  /* 0x0000000419127825 */ /* 0x000fe200078e020c */
[----:B------:R-:W-:-:S03]  /*0a30*/  CS2R R12, SRZ ;  /* 0x00000000000c7805 */ /* 0x000fc6000001ff00 */
[----:B------:R-:W-:Y:S01]  /*0a40*/  FMUL R26, R26, R17 ;  /* 0x000000111a1a7220 */ /* 0x000fe20000400000 */
[----:B------:R-:W0:Y:S01]  /*0a50*/  S2UR UR5, SR_CgaCtaId ;  /* 0x00000000000579c3 */ /* 0x000e220000008800 */
[----:B------:R-:W-:Y:S01]  /*0a60*/  FMUL R23, R23, R24 ;  /* 0x0000001817177220 */ /* 0x000fe20000400000 */
[----:B------:R-:W-:Y:S01]  /*0a70*/  UMOV UR4, 0x400 ;  /* 0x0000040000047882 */ /* 0x000fe20000000000 */
[----:B------:R-:W-:Y:S01]  /*0a80*/  ISETP.GE.AND P6, PT, R0, 0x3c1, PT ;  /* 0x000003c10000780c */ /* 0x000fe20003fc6270 */
[----:B--2---:R-:W-:Y:S01]  /*0a90*/  FFMA R4, R15, R4, R8 ;  /* 0x000000040f047223 */ /* 0x004fe20000000008 */
[----:B------:R-:W-:Y:S01]  /*0aa0*/  CS2R R14, SRZ ;  /* 0x00000000000e7805 */ /* 0x000fe2000001ff00 */
[----:B------:R-:W-:Y:S01]  /*0ab0*/  FFMA R5, R16, R5, R9 ;  /* 0x0000000510057223 */ /* 0x000fe20000000009 */
[----:B------:R-:W-:-:S04]  /*0ac0*/  CS2R R16, SRZ ;  /* 0x0000000000107805 */ /* 0x000fc8000001ff00 */
[----:B------:R1:W2:Y:S02]  /*0ad0*/  @!P0 LDG.E.EL.128 R12, desc[UR6][R18.64] ;  /* 0x00000006120c8981 */ /* 0x0002a4000c2e1d00 */
[----:B-1----:R-:W-:-:S06]  /*0ae0*/  CS2R R18, SRZ ;  /* 0x0000000000127805 */ /* 0x002fcc000001ff00 */
[----:B------:R1:W2:Y:S01]  /*0af0*/  @!P0 LDG.E.EL.128 R16, desc[UR6][R30.64] ;  /* 0x000000061e108981 */ /* 0x0002a2000c2e1d00 */
[----:B------:R-:W-:Y:S01]  /*0b00*/  LOP3.LUT R8, R3, 0x7f, R2, 0xf8, !PT ;  /* 0x0000007f03087812 */ /* 0x000fe200078ef802 */
[----:B------:R-:W-:Y:S02]  /*0b10*/  FFMA R10, R21, R6, R10 ;  /* 0x00000006150a7223 */ /* 0x000fe4000000000a */
[----:B------:R-:W3:Y:S02]  /*0b20*/  S2R R6, SR_TID.X ;  /* 0x0000000000067919 */ /* 0x000ee40000002100 */
[----:B------:R-:W-:-:S05]  /*0b30*/  IMAD.HI R9, R8, 0x66666667, RZ ;  /* 0x6666666708097827 */ /* 0x000fca00078e02ff */
[----:B------:R-:W-:-:S04]  /*0b40*/  SHF.R.U32.HI R28, RZ, 0x1f, R9 ;  /* 0x0000001fff1c7819 */ /* 0x000fc80000011609 */
[----:B------:R-:W-:Y:S01]  /*0b50*/  LEA.HI.SX32 R9, R9, R28, 0x19 ;  /* 0x0000001c09097211 */ /* 0x000fe200078fcaff */
[----:B------:R-:W-:Y:S01]  /*0b60*/  FFMA R11, R20, R7, R11 ;  /* 0x00000007140b7223 */ /* 0x000fe2000000000b */
[----:B------:R-:W-:-:S03]  /*0b70*/  LOP3.LUT R20, R2, 0x7f, RZ, 0xc0, !PT ;  /* 0x0000007f02147812 */ /* 0x000fc600078ec0ff */
[----:B------:R-:W-:-:S04]  /*0b80*/  IMAD R7, R9, -0x140, R8 ;  /* 0xfffffec009077824 */ /* 0x000fc800078e0208 */
[----:B------:R-:W-:Y:S01]  /*0b90*/  IMAD R2, R7, 0x3c1, R0 ;  /* 0x000003c107027824 */ /* 0x000fe200078e0200 */
[----:B------:R-:W-:-:S03]  /*0ba0*/  LOP3.LUT R7, R3, 0x80, R20, 0xfe, !PT ;  /* 0x0000008003077812 */ /* 0x000fc600078efe14 */
[----:B------:R-:W-:Y:S02]  /*0bb0*/  IMAD R2, R9, 0x168600, R2 ;  /* 0x0016860009027824 */ /* 0x000fe400078e0202 */
[----:B------:R-:W-:Y:S01]  /*0bc0*/  IMAD.HI R9, R7, 0x66666667, RZ ;  /* 0x6666666707097827 */ /* 0x000fe200078e02ff */
[----:B------:R-:W-:-:S04]  /*0bd0*/  FSETP.GEU.AND P1, PT, R4, RZ, PT ;  /* 0x000000ff0400720b */ /* 0x000fc80003f2e000 */
[----:B------:R-:W-:Y:S02]  /*0be0*/  SHF.R.U32.HI R24, RZ, 0x1f, R9 ;  /* 0x0000001fff187819 */ /* 0x000fe40000011609 */
[----:B-1----:R-:W-:Y:S02]  /*0bf0*/  FSEL R30, R4, RZ, P1 ;  /* 0x000000ff041e7208 */ /* 0x002fe40000800000 */
[----:B------:R-:W-:Y:S02]  /*0c00*/  LEA.HI.SX32 R24, R9, R24, 0x19 ;  /* 0x0000001809187211 */ /* 0x000fe400078fcaff */
[----:B---3--:R-:W-:Y:S02]  /*0c10*/  SHF.L.U32 R9, R6, 0x2, RZ ;  /* 0x0000000206097819 */ /* 0x008fe400000006ff */
[----:B------:R-:W-:Y:S01]  /*0c20*/  FSETP.GEU.AND P1, PT, R5, RZ, PT ;  /* 0x000000ff0500720b */ /* 0x000fe20003f2e000 */
[----:B0-----:R-:W-:Y:S01]  /*0c30*/  UPRMT UR4, UR5, 0x654, UR4 ;  /* 0x0000065405047896 */ /* 0x001fe20008000004 */
[----:B------:R-:W-:-:S02]  /*0c40*/  LOP3.LUT R21, R9, 0x1fc, RZ, 0xc0, !PT ;  /* 0x000001fc09157812 */ /* 0x000fc400078ec0ff */
[----:B------:R-:W-:Y:S02]  /*0c50*/  FSEL R32, R5, RZ, P1 ;  /* 0x000000ff05207208 */ /* 0x000fe40000800000 */
[----:B------:R-:W-:Y:S01]  /*0c60*/  FSETP.GEU.AND P1, PT, R10, RZ, PT ;  /* 0x000000ff0a00720b */ /* 0x000fe20003f2e000 */
[----:B------:R-:W-:Y:S01]  /*0c70*/  IMAD R9, R24, -0x140, R7 ;  /* 0xfffffec018097824 */ /* 0x000fe200078e0207 */
[----:B------:R-:W-:Y:S02]  /*0c80*/  ISETP.LT.AND P0, PT, R7, 0x500, !P6 ;  /* 0x000005000700780c */ /* 0x000fe40007701270 */
[----:B------:R-:W-:Y:S02]  /*0c90*/  LEA R7, R21, UR4, 0x3 ;  /* 0x0000000415077c11 */ /* 0x000fe4000f8e18ff */
[----:B------:R-:W-:Y:S02]  /*0ca0*/  FSEL R10, R10, RZ, P1 ;  /* 0x000000ff0a0a7208 */ /* 0x000fe40000800000 */
[C---:B------:R-:W-:Y:S01]  /*0cb0*/  FSETP.GEU.AND P1, PT, R11.reuse, RZ, PT ;  /* 0x000000ff0b00720b */ /* 0x040fe20003f2e000 */
[----:B------:R0:W-:Y:S04]  /*0cc0*/  STS [R7], R30 ;  /* 0x0000001e07007388 */ /* 0x0001e80000000800 */
[----:B------:R-:W-:Y:S01]  /*0cd0*/  STS [R7+0x8], R32 ;  /* 0x0000082007007388 */ /* 0x000fe20000000800 */
[----:B0-----:R-:W-:-:S03]  /*0ce0*/  FSEL R30, R11, RZ, P1 ;  /* 0x000000ff0b1e7208 */ /* 0x001fc60000800000 */
[----:B------:R0:W-:Y:S04]  /*0cf0*/  STS [R7+0x10], R10 ;  /* 0x0000100a07007388 */ /* 0x0001e80000000800 */
[----:B------:R1:W-:Y:S01]  /*0d00*/  STS [R7+0x18], R30 ;  /* 0x0000181e07007388 */ /* 0x0003e20000000800 */
[----:B------:R-:W-:Y:S01]  /*0d10*/  LOP3.LUT R5, R3, 0x100, R20, 0xfe, !PT ;  /* 0x0000010003057812 */ /* 0x000fe200078efe14 */
[----:B------:R-:W-:Y:S01]  /*0d20*/  IMAD R9, R9, 0x3c1, R0 ;  /* 0x000003c109097824 */ /* 0x000fe200078e0200 */
[----:B------:R-:W-:-:S03]  /*0d30*/  LOP3.LUT R3, R3, 0x180, R20, 0xfe, !PT ;  /* 0x0000018003037812 */ /* 0x000fc600078efe14 */
[----:B------:R-:W-:Y:S02]  /*0d40*/  IMAD R4, R24, 0x168600, R9 ;  /* 0x0016860018047824 */ /* 0x000fe400078e0209 */
[----:B------:R-:W-:Y:S01]  /*0d50*/  IMAD.HI R24, R3, 0x66666667, RZ ;  /* 0x6666666703187827 */ /* 0x000fe200078e02ff */
[----:B------:R-:W-:Y:S02]  /*0d60*/  LOP3.LUT R6, R6, 0x7f, RZ, 0xc0, !PT ;  /* 0x0000007f06067812 */ /* 0x000fe400078ec0ff */
[----:B------:R-:W-:Y:S02]  /*0d70*/  LOP3.LUT R25, R20, 0x100, RZ, 0xfc, !PT ;  /* 0x0000010014197812 */ /* 0x000fe400078efcff */
[----:B------:R-:W-:Y:S02]  /*0d80*/  SHF.R.U32.HI R9, RZ, 0x1f, R24 ;  /* 0x0000001fff097819 */ /* 0x000fe40000011618 */
[----:B------:R-:W-:Y:S02]  /*0d90*/  LOP3.LUT R6, R6, 0x180, RZ, 0xfc, !PT ;  /* 0x0000018006067812 */ /* 0x000fe400078efcff */
[----:B------:R-:W-:-:S02]  /*0da0*/  LEA.HI.SX32 R24, R24, R9, 0x19 ;  /* 0x0000000918187211 */ /* 0x000fc400078fcaff */
[----:B------:R-:W-:Y:S02]  /*0db0*/  LEA R25, R25, UR4, 0x3 ;  /* 0x0000000419197c11 */ /* 0x000fe4000f8e18ff */
[----:B------:R-:W-:Y:S01]  /*0dc0*/  LEA R9, R6, UR4, 0x3 ;  /* 0x0000000406097c11 */ /* 0x000fe2000f8e18ff */
[----:B------:R-:W-:-:S05]  /*0dd0*/  IMAD.HI R28, R5, 0x66666667, RZ ;  /* 0x66666667051c7827 */ /* 0x000fca00078e02ff */
[----:B------:R-:W-:-:S04]  /*0de0*/  SHF.R.U32.HI R11, RZ, 0x1f, R28 ;  /* 0x0000001fff0b7819 */ /* 0x000fc8000001161c */
[----:B------:R-:W-:Y:S02]  /*0df0*/  LEA.HI.SX32 R28, R28, R11, 0x19 ;  /* 0x0000000b1c1c7211 */ /* 0x000fe400078fcaff */
[----:B0-----:R-:W0:Y:S08]  /*0e00*/  LDC.64 R10, c[0x0][0x238] ;  /* 0x00008e00ff0a7b82 */ /* 0x001e300000000a00 */
[----:B------:R-:W-:Y:S01]  /*0e10*/  BAR.SYNC.DEFER_BLOCKING 0x0 ;  /* 0x0000000000007b1d */ /* 0x000fe20000010000 */
[----:B--2---:R-:W-:Y:S01]  /*0e20*/  FFMA R12, R23, R12, R16 ;  /* 0x0000000c170c7223 */ /* 0x004fe20000000010 */
[----:B------:R-:W-:Y:S01]  /*0e30*/  FFMA R13, R26, R13, R17 ;  /* 0x0000000d1a0d7223 */ /* 0x000fe20000000011 */
[----:B------:R-:W-:Y:S01]  /*0e40*/  FFMA R14, R29, R14, R18 ;  /* 0x0000000e1d0e7223 */ /* 0x000fe20000000012 */
[----:B------:R-:W-:Y:S01]  /*0e50*/  FFMA R19, R22, R15, R19 ;  /* 0x0000000f16137223 */ /* 0x000fe20000000013 */
[----:B------:R-:W-:-:S02]  /*0e60*/  LOP3.LUT R15, R20, 0x80, RZ, 0xfc, !PT ;  /* 0x00000080140f7812 */ /* 0x000fc400078efcff */
[----:B------:R-:W-:Y:S02]  /*0e70*/  LEA R16, R20, UR4, 0x3 ;  /* 0x0000000414107c11 */ /* 0x000fe4000f8e18ff */
[----:B------:R-:W-:Y:S02]  /*0e80*/  LEA R15, R15, UR4, 0x3 ;  /* 0x000000040f0f7c11 */ /* 0x000fe4000f8e18ff */
[----:B------:R-:W-:Y:S01]  /*0e90*/  FSETP.GEU.AND P2, PT, R14, RZ, PT ;  /* 0x000000ff0e00720b */ /* 0x000fe20003f4e000 */
[----:B------:R-:W2:Y:S01]  /*0ea0*/  LDS R17, [R16] ;  /* 0x0000000010117984 */ /* 0x000ea20000000800 */
[----:B------:R-:W-:Y:S02]  /*0eb0*/  FSETP.GEU.AND P3, PT, R13, RZ, PT ;  /* 0x000000ff0d00720b */ /* 0x000fe40003f6e000 */
[----:B------:R-:W-:Y:S02]  /*0ec0*/  FSETP.GEU.AND P4, PT, R12, RZ, PT ;  /* 0x000000ff0c00720b */ /* 0x000fe40003f8e000 */
[----:B-1----:R-:W-:-:S02]  /*0ed0*/  FSEL R30, R14, RZ, P2 ;  /* 0x000000ff0e1e7208 */ /* 0x002fc40001000000 */
[----:B------:R-:W-:Y:S01]  /*0ee0*/  FSEL R26, R13, RZ, P3 ;  /* 0x000000ff0d1a7208 */ /* 0x000fe20001800000 */
[----:B------:R-:W1:Y:S01]  /*0ef0*/  LDS R14, [R15] ;  /* 0x000000000f0e7984 */ /* 0x000e620000000800 */
[----:B------:R-:W-:-:S03]  /*0f00*/  FSEL R6, R12, RZ, P4 ;  /* 0x000000ff0c067208 */ /* 0x000fc60002000000 */
[----:B------:R-:W3:Y:S04]  /*0f10*/  LDS R13, [R25] ;  /* 0x00000000190d7984 */ /* 0x000ee80000000800 */
[----:B------:R-:W4:Y:S01]  /*0f20*/  LDS R12, [R9] ;  /* 0x00000000090c7984 */ /* 0x000f220000000800 */
[----:B------:R-:W-:Y:S01]  /*0f30*/  BAR.SYNC.DEFER_BLOCKING 0x0 ;  /* 0x0000000000007b1d */ /* 0x000fe20000010000 */
[----:B------:R-:W-:-:S04]  /*0f40*/  FSETP.GEU.AND P1, PT, R19, RZ, PT ;  /* 0x000000ff1300720b */ /* 0x000fc80003f2e000 */
[----:B------:R-:W-:Y:S02]  /*0f50*/  FSEL R32, R19, RZ, P1 ;  /* 0x000000ff13207208 */ /* 0x000fe40000800000 */
[----:B------:R-:W-:Y:S01]  /*0f60*/  LOP3.LUT R18, R8, 0x300, RZ, 0xfc, !PT ;  /* 0x0000030008127812 */ /* 0x000fe200078efcff */
[----:B------:R5:W-:Y:S04]  /*0f70*/  STS [R7], R6 ;  /* 0x0000000607007388 */ /* 0x000be80000000800 */
[----:B------:R-:W-:Y:S04]  /*0f80*/  STS [R7+0x8], R26 ;  /* 0x0000081a07007388 */ /* 0x000fe80000000800 */
[----:B------:R-:W-:Y:S04]  /*0f90*/  STS [R7+0x10], R30 ;  /* 0x0000101e07007388 */ /* 0x000fe80000000800 */
[----:B------:R0:W-:Y:S01]  /*0fa0*/  STS [R7+0x18], R32 ;  /* 0x0000182007007388 */ /* 0x0001e20000000800 */
[----:B------:R-:W-:Y:S01]  /*0fb0*/  BAR.SYNC.DEFER_BLOCKING 0x0 ;  /* 0x0000000000007b1d */ /* 0x000fe20000010000 */
[----:B------:R-:W-:Y:S01]  /*0fc0*/  ISETP.LT.AND P1, PT, R5, 0x500, !P6 ;  /* 0x000005000500780c */ /* 0x000fe20007721270 */
[----:B------:R-:W-:-:S02]  /*0fd0*/  IMAD R5, R28, -0x140, R5 ;  /* 0xfffffec01c057824 */ /* 0x000fc400078e0205 */
[----:B------:R-:W-:Y:S01]  /*0fe0*/  IMAD.HI R23, R18, 0x66666667, RZ ;  /* 0x6666666712177827 */ /* 0x000fe200078e02ff */
[----:B------:R-:W-:-:S03]  /*0ff0*/  ISETP.LT.AND P2, PT, R8, 0x500, !P6 ;  /* 0x000005000800780c */ /* 0x000fc60007741270 */
[----:B------:R-:W-:Y:S01]  /*1000*/  IMAD R21, R5, 0x3c1, R0 ;  /* 0x000003c105157824 */ /* 0x000fe200078e0200 */
[----:B-----5:R-:W-:Y:S02]  /*1010*/  SHF.R.U32.HI R6, RZ, 0x1f, R23 ;  /* 0x0000001fff067819 */ /* 0x020fe40000011617 */
[C---:B------:R-:W-:Y:S02]  /*1020*/  LOP3.LUT R19, R8.reuse, 0x280, RZ, 0xfc, !PT ;  /* 0x0000028008137812 */ /* 0x040fe400078efcff */
[----:B------:R-:W-:Y:S02]  /*1030*/  LOP3.LUT R20, R8, 0x200, RZ, 0xfc, !PT ;  /* 0x0000020008147812 */ /* 0x000fe400078efcff */
[----:B------:R-:W-:Y:S01]  /*1040*/  LEA.HI.SX32 R23, R23, R6, 0x19 ;  /* 0x0000000617177211 */ /* 0x000fe200078fcaff */
[----:B0-----:R-:W-:Y:S01]  /*1050*/  IMAD.WIDE R6, R2, 0x4, R10 ;  /* 0x0000000402067825 */ /* 0x001fe200078e020a */
[----:B------:R-:W0:Y:S04]  /*1060*/  LDS R16, [R16] ;  /* 0x0000000010107984 */ /* 0x000e280000000800 */
[----:B------:R-:W5:Y:S04]  /*1070*/  LDS R15, [R15] ;  /* 0x000000000f0f7984 */ /* 0x000f680000000800 */
[----:B------:R1:W0:Y:S01]  /*1080*/  LDS R5, [R25] ;  /* 0x0000000019057984 */ /* 0x0002220000000800 */
[----:B------:R-:W-:-:S04]  /*1090*/  IMAD.HI R22, R19, 0x66666667, RZ ;  /* 0x6666666713167827 */ /* 0x000fc800078e02ff */
[----:B------:R-:W-:Y:S01]  /*10a0*/  IMAD.HI R26, R20, 0x66666667, RZ ;  /* 0x66666667141a7827 */ /* 0x000fe200078e02ff */
[----:B--2---:R2:W-:Y:S01]  /*10b0*/  @P2 STG.E desc[UR6][R6.64], R17 ;  /* 0x0000001106002986 */ /* 0x0045e2000c101906 */
[----:B------:R-:W-:Y:S02]  /*10c0*/  SHF.R.U32.HI R27, RZ, 0x1f, R22 ;  /* 0x0000001fff1b7819 */ /* 0x000fe40000011616 */
[----:B------:R-:W-:Y:S01]  /*10d0*/  ISETP.LT.AND P2, PT, R3, 0x500, !P6 ;  /* 0x000005000300780c */ /* 0x000fe20007741270 */
[----:B------:R-:W-:Y:S01]  /*10e0*/  IMAD R3, R24, -0x140, R3 ;  /* 0xfffffec018037824 */ /* 0x000fe200078e0203 */
[----:B------:R-:W-:Y:S02]  /*10f0*/  SHF.R.U32.HI R29, RZ, 0x1f, R26 ;  /* 0x0000001fff1d7819 */ /* 0x000fe4000001161a */
[----:B------:R-:W-:Y:S01]  /*1100*/  LEA.HI.SX32 R22, R22, R27, 0x19 ;  /* 0x0000001b16167211 */ /* 0x000fe200078fcaff */
[----:B------:R-:W-:Y:S01]  /*1110*/  IMAD R31, R3, 0x3c1, R0 ;  /* 0x000003c1031f7824 */ /* 0x000fe200078e0200 */
[----:B------:R-:W-:Y:S01]  /*1120*/  LEA.HI.SX32 R27, R26, R29, 0x19 ;  /* 0x0000001d1a1b7211 */ /* 0x000fe200078fcaff */
[----:B------:R-:W-:Y:S01]  /*1130*/  IMAD R3, R23, -0x140, R18 ;  /* 0xfffffec017037824 */ /* 0x000fe200078e0212 */
[----:B------:R-:W-:Y:S01]  /*1140*/  ISETP.LT.AND P3, PT, R18, 0x500, !P6 ;  /* 0x000005001200780c */ /* 0x000fe20007761270 */
[----:B-1----:R-:W-:-:S02]  /*1150*/  IMAD R25, R22, -0x140, R19 ;  /* 0xfffffec016197824 */ /* 0x002fc400078e0213 */
[----:B------:R-:W-:Y:S02]  /*1160*/  IMAD R29, R27, -0x140, R20 ;  /* 0xfffffec01b1d7824 */ /* 0x000fe400078e0214 */
[----:B------:R-:W-:Y:S02]  /*1170*/  IMAD R18, R3, 0x3c1, R0 ;  /* 0x000003c103127824 */ /* 0x000fe400078e0200 */
[----:B------:R-:W-:Y:S01]  /*1180*/  IMAD.WIDE R2, R4, 0x4, R10 ;  /* 0x0000000404027825 */ /* 0x000fe200078e020a */
[----:B------:R-:W-:Y:S02]  /*1190*/  LOP3.LUT R8, R8, 0x380, RZ, 0xfc, !PT ;  /* 0x0000038008087812 */ /* 0x000fe400078efcff */
[----:B------:R-:W-:Y:S01]  /*11a0*/  ISETP.LT.AND P5, PT, R20, 0x500, !P6 ;  /* 0x000005001400780c */ /* 0x000fe200077a1270 */
[--C-:B--2---:R-:W-:Y:S01]  /*11b0*/  IMAD R6, R29, 0x3c1, R0.reuse ;  /* 0x000003c11d067824 */ /* 0x104fe200078e0200 */
[----:B------:R-:W-:Y:S01]  /*11c0*/  ISETP.LT.AND P4, PT, R19, 0x500, !P6 ;  /* 0x000005001300780c */ /* 0x000fe20007781270 */
[----:B------:R-:W-:Y:S01]  /*11d0*/  IMAD R25, R25, 0x3c1, R0 ;  /* 0x000003c119197824 */ /* 0x000fe200078e0200 */
[----:B------:R1:W-:Y:S01]  /*11e0*/  @P0 STG.E desc[UR6][R2.64], R14 ;  /* 0x0000000e02000986 */ /* 0x0003e2000c101906 */
[----:B------:R-:W-:Y:S01]  /*11f0*/  IMAD R21, R28, 0x168600, R21 ;  /* 0x001686001c157824 */ /* 0x000fe200078e0215 */
[----:B------:R-:W-:Y:S01]  /*1200*/  ISETP.LT.AND P0, PT, R8, 0x500, !P6 ;  /* 0x000005000800780c */ /* 0x000fe20007701270 */
[----:B------:R-:W-:-:S02]  /*1210*/  IMAD R19, R24, 0x168600, R31 ;  /* 0x0016860018137824 */ /* 0x000fc400078e021f */
[----:B------:R-:W-:Y:S02]  /*1220*/  IMAD R27, R27, 0x168600, R6 ;  /* 0x001686001b1b7824 */ /* 0x000fe400078e0206 */
[----:B------:R-:W-:Y:S02]  /*1230*/  IMAD R25, R22, 0x168600, R25 ;  /* 0x0016860016197824 */ /* 0x000fe400078e0219 */
[----:B------:R-:W-:Y:S02]  /*1240*/  IMAD R17, R23, 0x168600, R18 ;  /* 0x0016860017117824 */ /* 0x000fe400078e0212 */
[----:B------:R-:W-:-:S04]  /*1250*/  IMAD.WIDE R6, R21, 0x4, R10 ;  /* 0x0000000415067825 */ /* 0x000fc800078e020a */
[--C-:B------:R-:W-:Y:S01]  /*1260*/  IMAD.WIDE R22, R19, 0x4, R10.reuse ;  /* 0x0000000413167825 */ /* 0x100fe200078e020a */
[----:B---3--:R1:W-:Y:S03]  /*1270*/  @P1 STG.E desc[UR6][R6.64], R13 ;  /* 0x0000000d06001986 */ /* 0x0083e6000c101906 */
[--C-:B------:R-:W-:Y:S01]  /*1280*/  IMAD.WIDE R20, R27, 0x4, R10.reuse ;  /* 0x000000041b147825 */ /* 0x100fe200078e020a */
[----:B----4-:R1:W-:Y:S03]  /*1290*/  @P2 STG.E desc[UR6][R22.64], R12 ;  /* 0x0000000c16002986 */ /* 0x0103e6000c101906 */
[--C-:B------:R-:W-:Y:S01]  /*12a0*/  IMAD.WIDE R18, R25, 0x4, R10.reuse ;  /* 0x0000000419127825 */ /* 0x100fe200078e020a */
[----:B0-----:R1:W-:Y:S03]  /*12b0*/  @P5 STG.E desc[UR6][R20.64], R16 ;  /* 0x0000001014005986 */ /* 0x0013e6000c101906 */
[----:B------:R-:W-:Y:S01]  /*12c0*/  IMAD.WIDE R24, R17, 0x4, R10 ;  /* 0x0000000411187825 */ /* 0x000fe200078e020a */
[----:B-----5:R1:W-:Y:S04]  /*12d0*/  @P4 STG.E desc[UR6][R18.64], R15 ;  /* 0x0000000f12004986 */ /* 0x0203e8000c101906 */
[----:B------:R1:W-:Y:S01]  /*12e0*/  @P3 STG.E desc[UR6][R24.64], R5 ;  /* 0x0000000518003986 */ /* 0x0003e2000c101906 */
[----:B------:R-:W-:Y:S05]  /*12f0*/  @!P0 EXIT ;  /* 0x000000000000894d */ /* 0x000fea0003800000 */
[----:B------:R-:W0:Y:S01]  /*1300*/  LDS R9, [R9] ;  /* 0x0000000009097984 */ /* 0x000e220000000800 */
[----:B-1----:R-:W-:-:S05]  /*1310*/  IMAD.HI R2, R8, 0x66666667, RZ ;  /* 0x6666666708027827 */ /* 0x002fca00078e02ff */
[----:B------:R-:W-:-:S04]  /*1320*/  SHF.R.U32.HI R3, RZ, 0x1f, R2 ;  /* 0x0000001fff037819 */ /* 0x000fc80000011602 */
[----:B------:R-:W-:-:S05]  /*1330*/  LEA.HI.SX32 R3, R2, R3, 0x19 ;  /* 0x0000000302037211 */ /* 0x000fca00078fcaff */
[----:B------:R-:W-:-:S04]  /*1340*/  IMAD R5, R3, -0x140, R8 ;  /* 0xfffffec003057824 */ /* 0x000fc800078e0208 */
[----:B------:R-:W-:-:S04]  /*1350*/  IMAD R0, R5, 0x3c1, R0 ;  /* 0x000003c105007824 */ /* 0x000fc800078e0200 */
[----:B------:R-:W-:-:S04]  /*1360*/  IMAD R3, R3, 0x168600, R0 ;  /* 0x0016860003037824 */ /* 0x000fc800078e0200 */
[----:B------:R-:W-:-:S05]  /*1370*/  IMAD.WIDE R10, R3, 0x4, R10 ;  /* 0x00000004030a7825 */ /* 0x000fca00078e020a */
[----:B0-----:R-:W-:Y:S01]  /*1380*/  STG.E desc[UR6][R10.64], R9 ;  /* 0x000000090a007986 */ /* 0x001fe2000c101906 */
[----:B------:R-:W-:Y:S05]  /*1390*/  EXIT ;  /* 0x000000000000794d */ /* 0x000fea0003800000 */
.L_x_0:
[----:B------:R-:W-:-:S00]  /*13a0*/  BRA `(.L_x_0) ;  /* 0xfffffffc00fc7947 */ /* 0x000fc0000383ffff */
[----:B------:R-:W-:-:S00]  /*13b0*/  NOP ;  /* 0x0000000000007918 */ /* 0x000fc00000000000 */
        /* <DEDUP_REMOVED lines=12> */
.L_x_1:


//--------------------- .nv.global.init           --------------------------
	.section	.nv.global.init,"aw",@progbits
.nv.global.init:
	.type		_$_str,@object
	.size		_$_str,(_$_str_$_2 - _$_str)
_$_str:
        /*0000*/ 	.byte	0x5f, 0x5f, 0x43, 0x55, 0x44, 0x41, 0x5f, 0x46, 0x54, 0x5a, 0x00
	.type		_$_str_$_2,@object
	.size		_$_str_$_2,(.L_1 - _$_str_$_2)
_$_str_$_2:
        /*000b*/ 	.byte	0x5f, 0x5f, 0x43, 0x55, 0x44, 0x41, 0x5f, 0x50, 0x52, 0x45, 0x43, 0x5f, 0x53, 0x51, 0x52, 0x54
        /*001b*/ 	.byte	0x00
.L_1:


//--------------------- .nv.shared.triton_poi_fused__native_batch_norm_legit_no_training_relu_10 --------------------------
	.section	.nv.shared.triton_poi_fused__native_batch_norm_legit_no_training_relu_10,"aw",@nobits
	.sectionflags	@""
	.align	16
	.zero		1024


//--------------------- .nv.constant0.triton_poi_fused__native_batch_norm_legit_no_training_relu_10 --------------------------
	.section	.nv.constant0.triton_poi_fused__native_batch_norm_legit_no_training_relu_10,"a",@progbits
	.sectionflags	@""
	.align	4
.nv.constant0.triton_poi_fused__native_batch_norm_legit_no_training_relu_10:
	.zero		584
